	.headerflags	@"EF_CUDA_TEXMODE_UNIFIED EF_CUDA_64BIT_ADDRESS EF_CUDA_ACCELERATORS EF_CUDA_SM90 EF_CUDA_VIRTUAL_SM(EF_CUDA_SM90)"
	.elftype	@"ET_EXEC"


//--------------------- .nv.info                  --------------------------
	.section	.nv.info,"",@"SHT_CUDA_INFO"
	.align	4


	//----- nvinfo : EIATTR_REGCOUNT
	.align		4
        /*0000*/ 	.byte	0x04, 0x2f
        /*0002*/ 	.short	(.L_1 - .L_0)
	.align		4
.L_0:
        /*0004*/ 	.word	index@(triton_per_fused__softmax_2)
        /*0008*/ 	.word	0x00000012


	//----- nvinfo : EIATTR_MIN_STACK_SIZE
	.align		4
.L_1:
        /*000c*/ 	.byte	0x04, 0x12
        /*000e*/ 	.short	(.L_3 - .L_2)
	.align		4
.L_2:
        /*0010*/ 	.word	index@(triton_per_fused__softmax_2)
        /*0014*/ 	.word	0x00000000


	//----- nvinfo : EIATTR_FRAME_SIZE
	.align		4
.L_3:
        /*0018*/ 	.byte	0x04, 0x11
        /*001a*/ 	.short	(.L_5 - .L_4)
	.align		4
.L_4:
        /*001c*/ 	.word	index@(triton_per_fused__softmax_2)
        /*0020*/ 	.word	0x00000000


	//----- nvinfo : EIATTR_MIN_STACK_SIZE
	.align		4
.L_5:
        /*0024*/ 	.byte	0x04, 0x12
        /*0026*/ 	.short	(.L_7 - .L_6)
	.align		4
.L_6:
        /*0028*/ 	.word	index@(triton_per_fused__softmax_2)
        /*002c*/ 	.word	0x00000000
.L_7:


//--------------------- .nv.info.triton_per_fused__softmax_2 --------------------------
	.section	.nv.info.triton_per_fused__softmax_2,"",@"SHT_CUDA_INFO"
	.sectionflags	@""
	.align	4


	//----- nvinfo : EIATTR_CUDA_API_VERSION
	.align		4
        /*0000*/ 	.byte	0x04, 0x37
        /*0002*/ 	.short	(.L_9 - .L_8)
.L_8:
        /*0004*/ 	.word	0x0000007c


	//----- nvinfo : EIATTR_KPARAM_INFO
	.align		4
.L_9:
        /*0008*/ 	.byte	0x04, 0x17
        /*000a*/ 	.short	(.L_11 - .L_10)
.L_10:
        /*000c*/ 	.word	0x00000000
        /*0010*/ 	.short	0x0002
        /*0012*/ 	.short	0x000c
        /*0014*/ 	.byte	0x00, 0xf0, 0x11, 0x00


	//----- nvinfo : EIATTR_KPARAM_INFO
	.align		4
.L_11:
        /*0018*/ 	.byte	0x04, 0x17
        /*001a*/ 	.short	(.L_13 - .L_12)
.L_12:
        /*001c*/ 	.word	0x00000000
        /*0020*/ 	.short	0x0001
        /*0022*/ 	.short	0x0008
        /*0024*/ 	.byte	0x00, 0xf0, 0x11, 0x00


	//----- nvinfo : EIATTR_KPARAM_INFO
	.align		4
.L_13:
        /*0028*/ 	.byte	0x04, 0x17
        /*002a*/ 	.short	(.L_15 - .L_14)
.L_14:
        /*002c*/ 	.word	0x00000000
        /*0030*/ 	.short	0x0000
        /*0032*/ 	.short	0x0000
        /*0034*/ 	.byte	0x00, 0xf4, 0x21, 0x00


	//----- nvinfo : EIATTR_SPARSE_MMA_MASK
	.align		4
.L_15:
        /*0038*/ 	.byte	0x03, 0x50
        /*003a*/ 	.short	0x0000


	//----- nvinfo : EIATTR_MAXREG_COUNT
	.align		4
        /*003c*/ 	.byte	0x03, 0x1b
        /*003e*/ 	.short	0x00ff


	//----- nvinfo : EIATTR_COOP_GROUP_MASK_REGIDS
	.align		4
        /*0040*/ 	.byte	0x04, 0x29
        /*0042*/ 	.short	(.L_17 - .L_16)


	//   ....[0]....
.L_16:
        /*0044*/ 	.word	0xffffffff


	//   ....[1]....
        /*0048*/ 	.word	0xffffffff


	//   ....[2]....
        /*004c*/ 	.word	0xffffffff


	//   ....[3]....
        /*0050*/ 	.word	0xffffffff


	//----- nvinfo : EIATTR_COOP_GROUP_INSTR_OFFSETS
	.align		4
.L_17:
        /*0054*/ 	.byte	0x04, 0x28
        /*0056*/ 	.short	(.L_19 - .L_18)


	//   ....[0]....
.L_18:
        /*0058*/ 	.word	0x00000260


	//   ....[1]....
        /*005c*/ 	.word	0x000002a0


	//   ....[2]....
        /*0060*/ 	.word	0x00000490


	//   ....[3]....
        /*0064*/ 	.word	0x000004b0


	//----- nvinfo : EIATTR_EXIT_INSTR_OFFSETS
	.align		4
.L_19:
        /*0068*/ 	.byte	0x04, 0x1c
        /*006a*/ 	.short	(.L_21 - .L_20)


	//   ....[0]....
.L_20:
        /*006c*/ 	.word	0x000005e0


	//   ....[1]....
        /*0070*/ 	.word	0x00000600


	//----- nvinfo : EIATTR_REQNTID
	.align		4
.L_21:
        /*0074*/ 	.byte	0x04, 0x10
        /*0076*/ 	.short	(.L_23 - .L_22)
.L_22:
        /*0078*/ 	.word	0x00000080
        /*007c*/ 	.word	0x00000001
        /*0080*/ 	.word	0x00000001


	//----- nvinfo : EIATTR_CRS_STACK_SIZE
	.align		4
.L_23:
        /*0084*/ 	.byte	0x04, 0x1e
        /*0086*/ 	.short	(.L_25 - .L_24)
.L_24:
        /*0088*/ 	.word	0x00000000


	//----- nvinfo : EIATTR_CBANK_PARAM_SIZE
	.align		4
.L_25:
        /*008c*/ 	.byte	0x03, 0x19
        /*008e*/ 	.short	0x0010


	//----- nvinfo : EIATTR_PARAM_CBANK
	.align		4
        /*0090*/ 	.byte	0x04, 0x0a
        /*0092*/ 	.short	(.L_27 - .L_26)
	.align		4
.L_26:
        /*0094*/ 	.word	index@(.nv.constant0.triton_per_fused__softmax_2)
        /*0098*/ 	.short	0x0210
        /*009a*/ 	.short	0x0010


	//----- nvinfo : EIATTR_SW_WAR
	.align		4
.L_27:
        /*009c*/ 	.byte	0x04, 0x36
        /*009e*/ 	.short	(.L_29 - .L_28)
.L_28:
        /*00a0*/ 	.word	0x00000008
.L_29:


//--------------------- .nv.callgraph             --------------------------
	.section	.nv.callgraph,"",@"SHT_CUDA_CALLGRAPH"
	.align	4
	.sectionentsize	8
	.align		4
        /*0000*/ 	.word	0x00000000
	.align		4
        /*0004*/ 	.word	0xffffffff
	.align		4
        /*0008*/ 	.word	0x00000000
	.align		4
        /*000c*/ 	.word	0xfffffffe
	.align		4
        /*0010*/ 	.word	0x00000000
	.align		4
        /*0014*/ 	.word	0xfffffffd
	.align		4
        /*0018*/ 	.word	0x00000000
	.align		4
        /*001c*/ 	.word	0xfffffffc


//--------------------- .text.triton_per_fused__softmax_2 --------------------------
	.section	.text.triton_per_fused__softmax_2,"ax",@progbits
	.align	128
        .global         triton_per_fused__softmax_2
        .type           triton_per_fused__softmax_2,@function
        .size           triton_per_fused__softmax_2,(.L_x_3 - triton_per_fused__softmax_2)
        .other          triton_per_fused__softmax_2,@"STO_CUDA_ENTRY STV_DEFAULT"
triton_per_fused__softmax_2:
.text.triton_per_fused__softmax_2:
[----:B------:R-:W0:Y:S02]  /*0000*/  LDC R1, c[0x0][0x28] ;  /* 0x00000a00ff017b82 */ /* 0x000e240000000800 */
[----:B------:R-:W1:Y:S01]  /*0010*/  S2R R4, SR_TID.X ;  /* 0x0000000000047919 */ /* 0x000e620000002100 */
[----:B------:R-:W2:Y:S01]  /*0020*/  S2UR UR4, SR_CTAID.X ;  /* 0x00000000000479c3 */ /* 0x000ea20000002500 */
[----:B------:R-:W-:Y:S01]  /*0030*/  BSSY B0, `(.L_x_0) ;  /* 0x0000010000007945 */ /* 0x000fe20003800000 */
[----:B------:R-:W-:-:S06]  /*0040*/  CS2R R6, SRZ ;  /* 0x0000000000067805 */ /* 0x000fcc000001ff00 */
[----:B------:R-:W3:Y:S01]  /*0050*/  LDC.64 R2, c[0x0][0x210] ;  /* 0x00008400ff027b82 */ /* 0x000ee20000000a00 */
[----:B--2---:R-:W-:Y:S01]  /*0060*/  USHF.L.U32 UR4, UR4, 0x5, URZ ;  /* 0x0000000504047899 */ /* 0x004fe2000800063f */
[----:B-1----:R-:W-:Y:S01]  /*0070*/  SHF.R.U32.HI R0, RZ, 0x2, R4 ;  /* 0x00000002ff007819 */ /* 0x002fe20000011604 */
[----:B------:R-:W-:-:S03]  /*0080*/  IMAD.SHL.U32 R4, R4, 0x4, RZ ;  /* 0x0000000404047824 */ /* 0x000fc600078e00ff */
[----:B------:R-:W-:Y:S02]  /*0090*/  SGXT.U32 R0, R0, 0x5 ;  /* 0x000000050000781a */ /* 0x000fe40000000000 */
[----:B------:R-:W-:Y:S02]  /*00a0*/  LOP3.LUT R5, R4, 0xc, RZ, 0xc0, !PT ;  /* 0x0000000c04057812 */ /* 0x000fe400078ec0ff */
[----:B------:R-:W-:Y:S01]  /*00b0*/  LOP3.LUT R0, R0, UR4, RZ, 0xfc, !PT ;  /* 0x0000000400007c12 */ /* 0x000fe2000f8efcff */
[----:B------:R-:W-:-:S03]  /*00c0*/  ULDC.64 UR4, c[0x0][0x208] ;  /* 0x0000820000047ab9 */ /* 0x000fc60000000a00 */
[C---:B------:R-:W-:Y:S02]  /*00d0*/  ISETP.GE.AND P0, PT, R0.reuse, 0x40, PT ;  /* 0x000000400000780c */ /* 0x040fe40003f06270 */
[----:B------:R-:W-:-:S05]  /*00e0*/  LEA R5, R0, R5, 0x4 ;  /* 0x0000000500057211 */ /* 0x000fca00078e20ff */
[----:B---3--:R-:W-:Y:S01]  /*00f0*/  IMAD.WIDE R2, R5, 0x4, R2 ;  /* 0x0000000405027825 */ /* 0x008fe200078e0202 */
[----:B------:R-:W-:-:S05]  /*0100*/  CS2R R4, SRZ ;  /* 0x0000000000047805 */ /* 0x000fca000001ff00 */
[----:B------:R-:W-:Y:S05]  /*0110*/  @P0 BRA `(.L_x_1) ;  /* 0x0000000000040947 */ /* 0x000fea0003800000 */
[----:B------:R1:W5:Y:S02]  /*0120*/  LDG.E.128 R4, desc[UR4][R2.64] ;  /* 0x0000000402047981 */ /* 0x000364000c1e1d00 */
.L_x_1:
[----:B------:R-:W-:Y:S05]  /*0130*/  BSYNC B0 ;  /* 0x0000000000007941 */ /* 0x000fea0003800000 */
.L_x_0:
[----:B-----5:R-:W-:Y:S02]  /*0140*/  SEL R5, R5, RZ, !P0 ;  /* 0x000000ff05057207 */ /* 0x020fe40004000000 */
[----:B------:R-:W-:Y:S02]  /*0150*/  SEL R4, R4, RZ, !P0 ;  /* 0x000000ff04047207 */ /* 0x000fe40004000000 */
[----:B------:R-:W-:Y:S02]  /*0160*/  FSEL R9, R5, -INF , !P0 ;  /* 0xff80000005097808 */ /* 0x000fe40004000000 */
[----:B------:R-:W-:Y:S02]  /*0170*/  FSEL R0, R4, -INF , !P0 ;  /* 0xff80000004007808 */ /* 0x000fe40004000000 */
[----:B------:R-:W-:Y:S02]  /*0180*/  SEL R6, R6, RZ, !P0 ;  /* 0x000000ff06067207 */ /* 0x000fe40004000000 */
[----:B------:R-:W-:-:S02]  /*0190*/  FSETP.GT.AND P1, PT, R0, R9, PT ;  /* 0x000000090000720b */ /* 0x000fc40003f24000 */
[----:B------:R-:W-:Y:S02]  /*01a0*/  FSETP.NAN.AND P2, PT, R0, R0, PT ;  /* 0x000000000000720b */ /* 0x000fe40003f48000 */
[----:B------:R-:W-:Y:S02]  /*01b0*/  FSEL R11, R6, -INF , !P0 ;  /* 0xff800000060b7808 */ /* 0x000fe40004000000 */
[----:B------:R-:W-:-:S07]  /*01c0*/  SEL R7, R7, RZ, !P0 ;  /* 0x000000ff07077207 */ /* 0x000fce0004000000 */
[----:B------:R-:W-:Y:S02]  /*01d0*/  @!P1 FSEL R0, R0, R9, P2 ;  /* 0x0000000900009208 */ /* 0x000fe40001000000 */
[----:B------:R-:W-:Y:S02]  /*01e0*/  FSEL R9, R7, -INF , !P0 ;  /* 0xff80000007097808 */ /* 0x000fe40004000000 */
[C---:B------:R-:W-:Y:S02]  /*01f0*/  FSETP.GT.AND P1, PT, R0.reuse, R11, PT ;  /* 0x0000000b0000720b */ /* 0x040fe40003f24000 */
[----:B------:R-:W-:-:S11]  /*0200*/  FSETP.NAN.AND P2, PT, R0, R0, PT ;  /* 0x000000000000720b */ /* 0x000fd60003f48000 */
[----:B------:R-:W-:-:S04]  /*0210*/  @!P1 FSEL R0, R0, R11, P2 ;  /* 0x0000000b00009208 */ /* 0x000fc80001000000 */
[C---:B------:R-:W-:Y:S02]  /*0220*/  FSETP.GT.AND P1, PT, R0.reuse, R9, PT ;  /* 0x000000090000720b */ /* 0x040fe40003f24000 */
[----:B------:R-:W-:-:S11]  /*0230*/  FSETP.NAN.AND P2, PT, R0, R0, PT ;  /* 0x000000000000720b */ /* 0x000fd60003f48000 */
[----:B------:R-:W-:-:S04]  /*0240*/  @!P1 FSEL R0, R0, R9, P2 ;  /* 0x0000000900009208 */ /* 0x000fc80001000000 */
[C---:B------:R-:W-:Y:S01]  /*0250*/  FSETP.NAN.AND P2, PT, R0.reuse, R0, PT ;  /* 0x000000000000720b */ /* 0x040fe20003f48000 */
[----:B------:R-:W2:Y:S02]  /*0260*/  SHFL.BFLY PT, R9, R0, 0x2, 0x1f ;  /* 0x0c401f0000097f89 */ /* 0x000ea400000e0000 */
[----:B--2---:R-:W-:-:S13]  /*0270*/  FSETP.GT.AND P1, PT, R0, R9, PT ;  /* 0x000000090000720b */ /* 0x004fda0003f24000 */
[----:B------:R-:W-:-:S04]  /*0280*/  @!P1 FSEL R0, R0, R9, P2 ;  /* 0x0000000900009208 */ /* 0x000fc80001000000 */
[C---:B------:R-:W-:Y:S01]  /*0290*/  FSETP.NAN.AND P2, PT, R0.reuse, R0, PT ;  /* 0x000000000000720b */ /* 0x040fe20003f48000 */
[----:B------:R-:W2:Y:S02]  /*02a0*/  SHFL.BFLY PT, R9, R0, 0x1, 0x1f ;  /* 0x0c201f0000097f89 */ /* 0x000ea400000e0000 */
[----:B--2---:R-:W-:-:S13]  /*02b0*/  FSETP.GT.AND P1, PT, R0, R9, PT ;  /* 0x000000090000720b */ /* 0x004fda0003f24000 */
[----:B------:R-:W-:-:S05]  /*02c0*/  @!P1 FSEL R0, R0, R9, P2 ;  /* 0x0000000900009208 */ /* 0x000fca0001000000 */
[--C-:B------:R-:W-:Y:S01]  /*02d0*/  FADD R4, R4, -R0.reuse ;  /* 0x8000000004047221 */ /* 0x100fe20000000000 */
[--C-:B------:R-:W-:Y:S01]  /*02e0*/  FADD R5, R5, -R0.reuse ;  /* 0x8000000005057221 */ /* 0x100fe20000000000 */
[--C-:B------:R-:W-:Y:S01]  /*02f0*/  FADD R6, R6, -R0.reuse ;  /* 0x8000000006067221 */ /* 0x100fe20000000000 */
[----:B------:R-:W-:Y:S01]  /*0300*/  FADD R7, R7, -R0 ;  /* 0x8000000007077221 */ /* 0x000fe20000000000 */
[----:B------:R-:W-:Y:S01]  /*0310*/  FMUL R4, R4, 1.4426950216293334961 ;  /* 0x3fb8aa3b04047820 */ /* 0x000fe20000400000 */
[----:B------:R-:W-:Y:S01]  /*0320*/  FMUL R5, R5, 1.4426950216293334961 ;  /* 0x3fb8aa3b05057820 */ /* 0x000fe20000400000 */
[----:B------:R-:W-:Y:S01]  /*0330*/  FMUL R6, R6, 1.4426950216293334961 ;  /* 0x3fb8aa3b06067820 */ /* 0x000fe20000400000 */
[----:B------:R-:W-:Y:S02]  /*0340*/  FMUL R9, R7, 1.4426950216293334961 ;  /* 0x3fb8aa3b07097820 */ /* 0x000fe40000400000 */
[----:B------:R-:W-:Y:S02]  /*0350*/  FSETP.GEU.AND P1, PT, R4, -126, PT ;  /* 0xc2fc00000400780b */ /* 0x000fe40003f2e000 */
[----:B------:R-:W-:-:S02]  /*0360*/  FSETP.GEU.AND P2, PT, R5, -126, PT ;  /* 0xc2fc00000500780b */ /* 0x000fc40003f4e000 */
[----:B------:R-:W-:Y:S02]  /*0370*/  FSETP.GEU.AND P3, PT, R6, -126, PT ;  /* 0xc2fc00000600780b */ /* 0x000fe40003f6e000 */
[----:B------:R-:W-:-:S07]  /*0380*/  FSETP.GEU.AND P4, PT, R9, -126, PT ;  /* 0xc2fc00000900780b */ /* 0x000fce0003f8e000 */
[----:B------:R-:W-:Y:S02]  /*0390*/  @!P1 FMUL R4, R4, 0.5 ;  /* 0x3f00000004049820 */ /* 0x000fe40000400000 */
[----:B------:R-:W-:Y:S02]  /*03a0*/  @!P2 FMUL R5, R5, 0.5 ;  /* 0x3f0000000505a820 */ /* 0x000fe40000400000 */
[----:B------:R-:W2:Y:S01]  /*03b0*/  MUFU.EX2 R0, R4 ;  /* 0x0000000400007308 */ /* 0x000ea20000000800 */
[----:B------:R-:W-:Y:S01]  /*03c0*/  @!P3 FMUL R6, R6, 0.5 ;  /* 0x3f0000000606b820 */ /* 0x000fe20000400000 */
[----:B------:R-:W-:-:S06]  /*03d0*/  @!P4 FMUL R9, R9, 0.5 ;  /* 0x3f0000000909c820 */ /* 0x000fcc0000400000 */
[----:B------:R-:W3:Y:S01]  /*03e0*/  MUFU.EX2 R7, R5 ;  /* 0x0000000500077308 */ /* 0x000ee20000000800 */
[----:B--2---:R-:W-:-:S07]  /*03f0*/  @!P1 FMUL R0, R0, R0 ;  /* 0x0000000000009220 */ /* 0x004fce0000400000 */
[----:B------:R-:W2:Y:S01]  /*0400*/  MUFU.EX2 R8, R6 ;  /* 0x0000000600087308 */ /* 0x000ea20000000800 */
[----:B---3--:R-:W-:-:S07]  /*0410*/  @!P2 FMUL R7, R7, R7 ;  /* 0x000000070707a220 */ /* 0x008fce0000400000 */
[----:B------:R-:W3:Y:S01]  /*0420*/  MUFU.EX2 R10, R9 ;  /* 0x00000009000a7308 */ /* 0x000ee20000000800 */
[----:B------:R-:W-:Y:S01]  /*0430*/  FADD R11, R0, R7 ;  /* 0x00000007000b7221 */ /* 0x000fe20000000000 */
[----:B--2---:R-:W-:-:S04]  /*0440*/  @!P3 FMUL R8, R8, R8 ;  /* 0x000000080808b220 */ /* 0x004fc80000400000 */
[----:B------:R-:W-:Y:S01]  /*0450*/  FADD R11, R8, R11 ;  /* 0x0000000b080b7221 */ /* 0x000fe20000000000 */
[----:B---3--:R-:W-:-:S04]  /*0460*/  @!P4 FMUL R10, R10, R10 ;  /* 0x0000000a0a0ac220 */ /* 0x008fc80000400000 */
[----:B------:R-:W-:-:S05]  /*0470*/  FADD R11, R10, R11 ;  /* 0x0000000b0a0b7221 */ /* 0x000fca0000000000 */
[----:B------:R-:W-:-:S05]  /*0480*/  FSEL R11, R11, RZ, !P0 ;  /* 0x000000ff0b0b7208 */ /* 0x000fca0004000000 */
[----:B------:R-:W2:Y:S02]  /*0490*/  SHFL.BFLY PT, R4, R11, 0x2, 0x1f ;  /* 0x0c401f000b047f89 */ /* 0x000ea400000e0000 */
[----:B--2---:R-:W-:-:S05]  /*04a0*/  FADD R4, R11, R4 ;  /* 0x000000040b047221 */ /* 0x004fca0000000000 */
[----:B------:R-:W2:Y:S02]  /*04b0*/  SHFL.BFLY PT, R5, R4, 0x1, 0x1f ;  /* 0x0c201f0004057f89 */ /* 0x000ea400000e0000 */
[----:B--2---:R-:W-:-:S05]  /*04c0*/  FADD R5, R4, R5 ;  /* 0x0000000504057221 */ /* 0x004fca0000000000 */
[C---:B------:R-:W-:Y:S02]  /*04d0*/  FSETP.GT.AND P1, PT, |R5|.reuse, 8.50705917302346158658e+37, PT ;  /* 0x7e8000000500780b */ /* 0x040fe40003f24200 */
[----:B------:R-:W-:-:S11]  /*04e0*/  FSETP.GEU.AND P2, PT, |R5|, 1.175494350822287508e-38, PT ;  /* 0x008000000500780b */ /* 0x000fd60003f4e200 */
[----:B------:R-:W-:Y:S01]  /*04f0*/  @P1 FMUL R5, R5, 0.25 ;  /* 0x3e80000005051820 */ /* 0x000fe20000400000 */
[----:B------:R-:W-:Y:S01]  /*0500*/  @P1 FMUL R0, R0, 0.25 ;  /* 0x3e80000000001820 */ /* 0x000fe20000400000 */
[----:B------:R-:W-:Y:S01]  /*0510*/  @P1 FMUL R7, R7, 0.25 ;  /* 0x3e80000007071820 */ /* 0x000fe20000400000 */
[----:B------:R-:W-:Y:S01]  /*0520*/  @P1 FMUL R8, R8, 0.25 ;  /* 0x3e80000008081820 */ /* 0x000fe20000400000 */
[----:B------:R-:W-:Y:S01]  /*0530*/  @!P2 FMUL R5, R5, 16777216 ;  /* 0x4b8000000505a820 */ /* 0x000fe20000400000 */
[----:B------:R-:W-:Y:S01]  /*0540*/  @P1 FMUL R10, R10, 0.25 ;  /* 0x3e8000000a0a1820 */ /* 0x000fe20000400000 */
[----:B------:R-:W-:Y:S01]  /*0550*/  @!P2 FMUL R0, R0, 16777216 ;  /* 0x4b8000000000a820 */ /* 0x000fe20000400000 */
[----:B------:R-:W-:Y:S01]  /*0560*/  @!P2 FMUL R7, R7, 16777216 ;  /* 0x4b8000000707a820 */ /* 0x000fe20000400000 */
[----:B------:R-:W-:Y:S01]  /*0570*/  @!P2 FMUL R8, R8, 16777216 ;  /* 0x4b8000000808a820 */ /* 0x000fe20000400000 */
[----:B------:R-:W-:Y:S01]  /*0580*/  @!P2 FMUL R10, R10, 16777216 ;  /* 0x4b8000000a0aa820 */ /* 0x000fe20000400000 */
[----:B------:R-:W2:Y:S02]  /*0590*/  MUFU.RCP R5, R5 ;  /* 0x0000000500057308 */ /* 0x000ea40000001000 */
[C---:B--2---:R-:W-:Y:S01]  /*05a0*/  FMUL R12, R5.reuse, R0 ;  /* 0x00000000050c7220 */ /* 0x044fe20000400000 */
[C---:B------:R-:W-:Y:S01]  /*05b0*/  FMUL R13, R5.reuse, R7 ;  /* 0x00000007050d7220 */ /* 0x040fe20000400000 */
[C---:B------:R-:W-:Y:S01]  /*05c0*/  FMUL R14, R5.reuse, R8 ;  /* 0x00000008050e7220 */ /* 0x040fe20000400000 */
[----:B------:R-:W-:Y:S01]  /*05d0*/  FMUL R15, R5, R10 ;  /* 0x0000000a050f7220 */ /* 0x000fe20000400000 */
[----:B------:R-:W-:Y:S06]  /*05e0*/  @P0 EXIT ;  /* 0x000000000000094d */ /* 0x000fec0003800000 */
[----:B------:R-:W-:Y:S01]  /*05f0*/  STG.E.128 desc[UR4][R2.64], R12 ;  /* 0x0000000c02007986 */ /* 0x000fe2000c101d04 */
[----:B------:R-:W-:Y:S05]  /*0600*/  EXIT ;  /* 0x000000000000794d */ /* 0x000fea0003800000 */
.L_x_2:
[----:B------:R-:W-:-:S00]  /*0610*/  BRA `(.L_x_2) ;  /* 0xfffffffc00fc7947 */ /* 0x000fc0000383ffff */
[----:B------:R-:W-:-:S00]  /*0620*/  NOP ;  /* 0x0000000000007918 */ /* 0x000fc00000000000 */
        /* <DEDUP_REMOVED lines=13> */
.L_x_3:


//--------------------- .nv.constant0.triton_per_fused__softmax_2 --------------------------
	.section	.nv.constant0.triton_per_fused__softmax_2,"a",@progbits
	.sectionflags	@""
	.align	4
.nv.constant0.triton_per_fused__softmax_2:
	.zero		544
